//
// Generated by NVIDIA NVVM Compiler
//
// Compiler Build ID: CL-36424714
// Cuda compilation tools, release 13.0, V13.0.88
// Based on NVVM 20.0.0
//

.version 9.0
.target sm_100
.address_size 64

	// .globl	_Z16copy_and_measureILi8192ELi32EEvPKiPiiPy
.extern .func __assertfail
(
	.param .b64 __assertfail_param_0,
	.param .b64 __assertfail_param_1,
	.param .b32 __assertfail_param_2,
	.param .b64 __assertfail_param_3,
	.param .b64 __assertfail_param_4
)
;
.global .align 1 .b8 __unnamed_1[115] = {118, 111, 105, 100, 32, 99, 111, 112, 121, 95, 97, 110, 100, 95, 109, 101, 97, 115, 117, 114, 101, 40, 99, 111, 110, 115, 116, 32, 105, 110, 116, 32, 42, 44, 32, 105, 110, 116, 32, 42, 44, 32, 105, 110, 116, 44, 32, 117, 110, 115, 105, 103, 110, 101, 100, 32, 108, 111, 110, 103, 32, 108, 111, 110, 103, 32, 42, 41, 32, 91, 119, 105, 116, 104, 32, 105, 110, 116, 32, 84, 73, 76, 69, 95, 83, 73, 90, 69, 32, 61, 32, 56, 49, 57, 50, 59, 32, 105, 110, 116, 32, 84, 72, 82, 69, 65, 68, 83, 32, 61, 32, 51, 50, 93};
// _ZZ16copy_and_measureILi8192ELi32EEvPKiPiiPyE4smem has been demoted
.global .align 1 .b8 $str[19] = {110, 32, 37, 32, 84, 73, 76, 69, 95, 83, 73, 90, 69, 32, 61, 61, 32, 48};
.global .align 1 .b8 $str$1[27] = {47, 116, 109, 112, 47, 115, 97, 115, 115, 95, 99, 117, 95, 55, 100, 112, 120, 120, 120, 106, 111, 47, 107, 46, 99, 117};

.visible .entry _Z16copy_and_measureILi8192ELi32EEvPKiPiiPy(
	.param .u64 .ptr .align 1 _Z16copy_and_measureILi8192ELi32EEvPKiPiiPy_param_0,
	.param .u64 .ptr .align 1 _Z16copy_and_measureILi8192ELi32EEvPKiPiiPy_param_1,
	.param .u32 _Z16copy_and_measureILi8192ELi32EEvPKiPiiPy_param_2,
	.param .u64 .ptr .align 1 _Z16copy_and_measureILi8192ELi32EEvPKiPiiPy_param_3
)
{
	.reg .pred 	%p<4>;
	.reg .b32 	%r<271>;
	.reg .b64 	%rd<29>;
	// demoted variable
	.shared .align 16 .b8 _ZZ16copy_and_measureILi8192ELi32EEvPKiPiiPyE4smem[32768];
	ld.param.u64 	%rd8, [_Z16copy_and_measureILi8192ELi32EEvPKiPiiPy_param_0];
	ld.param.u64 	%rd9, [_Z16copy_and_measureILi8192ELi32EEvPKiPiiPy_param_1];
	ld.param.u32 	%r6, [_Z16copy_and_measureILi8192ELi32EEvPKiPiiPy_param_2];
	ld.param.u64 	%rd10, [_Z16copy_and_measureILi8192ELi32EEvPKiPiiPy_param_3];
	and.b32  	%r7, %r6, 8191;
	setp.eq.s32 	%p1, %r7, 0;
	@%p1 bra 	$L__BB0_2;
	mov.u64 	%rd11, $str;
	cvta.global.u64 	%rd12, %rd11;
	mov.u64 	%rd13, $str$1;
	cvta.global.u64 	%rd14, %rd13;
	mov.u64 	%rd15, __unnamed_1;
	cvta.global.u64 	%rd16, %rd15;
	{ // callseq 0, 0
	.param .b64 param0;
	st.param.b64 	[param0], %rd12;
	.param .b64 param1;
	st.param.b64 	[param1], %rd14;
	.param .b32 param2;
	st.param.b32 	[param2], 37;
	.param .b64 param3;
	st.param.b64 	[param3], %rd16;
	.param .b64 param4;
	st.param.b64 	[param4], 1;
	call.uni 
	__assertfail, 
	(
	param0, 
	param1, 
	param2, 
	param3, 
	param4
	);
	} // callseq 0
$L__BB0_2:
	mov.u32 	%r1, %tid.x;
	// begin inline asm
	mov.u64 	%rd17, %clock64;
	// end inline asm
	setp.lt.s32 	%p2, %r6, 8192;
	@%p2 bra 	$L__BB0_5;
	shl.b32 	%r8, %r1, 4;
	mov.u32 	%r9, _ZZ16copy_and_measureILi8192ELi32EEvPKiPiiPyE4smem;
	add.s32 	%r2, %r9, %r8;
	shr.s32 	%r10, %r6, 31;
	shr.u32 	%r11, %r10, 19;
	add.s32 	%r12, %r6, %r11;
	shr.s32 	%r13, %r12, 13;
	neg.s32 	%r270, %r13;
	mul.wide.u32 	%rd18, %r1, 16;
	or.b64  	%rd19, %rd18, 16384;
	cvta.to.global.u64 	%rd20, %rd8;
	add.s64 	%rd28, %rd20, %rd19;
	cvta.to.global.u64 	%rd21, %rd9;
	add.s64 	%rd27, %rd21, %rd19;
$L__BB0_4:
	ld.global.nc.v4.u32 	{%r14, %r15, %r16, %r17}, [%rd28+-16384];
	st.shared.v4.u32 	[%r2], {%r14, %r15, %r16, %r17};
	ld.global.nc.v4.u32 	{%r18, %r19, %r20, %r21}, [%rd28+-15872];
	st.shared.v4.u32 	[%r2+512], {%r18, %r19, %r20, %r21};
	ld.global.nc.v4.u32 	{%r22, %r23, %r24, %r25}, [%rd28+-15360];
	st.shared.v4.u32 	[%r2+1024], {%r22, %r23, %r24, %r25};
	ld.global.nc.v4.u32 	{%r26, %r27, %r28, %r29}, [%rd28+-14848];
	st.shared.v4.u32 	[%r2+1536], {%r26, %r27, %r28, %r29};
	ld.global.nc.v4.u32 	{%r30, %r31, %r32, %r33}, [%rd28+-14336];
	st.shared.v4.u32 	[%r2+2048], {%r30, %r31, %r32, %r33};
	ld.global.nc.v4.u32 	{%r34, %r35, %r36, %r37}, [%rd28+-13824];
	st.shared.v4.u32 	[%r2+2560], {%r34, %r35, %r36, %r37};
	ld.global.nc.v4.u32 	{%r38, %r39, %r40, %r41}, [%rd28+-13312];
	st.shared.v4.u32 	[%r2+3072], {%r38, %r39, %r40, %r41};
	ld.global.nc.v4.u32 	{%r42, %r43, %r44, %r45}, [%rd28+-12800];
	st.shared.v4.u32 	[%r2+3584], {%r42, %r43, %r44, %r45};
	ld.global.nc.v4.u32 	{%r46, %r47, %r48, %r49}, [%rd28+-12288];
	st.shared.v4.u32 	[%r2+4096], {%r46, %r47, %r48, %r49};
	ld.global.nc.v4.u32 	{%r50, %r51, %r52, %r53}, [%rd28+-11776];
	st.shared.v4.u32 	[%r2+4608], {%r50, %r51, %r52, %r53};
	ld.global.nc.v4.u32 	{%r54, %r55, %r56, %r57}, [%rd28+-11264];
	st.shared.v4.u32 	[%r2+5120], {%r54, %r55, %r56, %r57};
	ld.global.nc.v4.u32 	{%r58, %r59, %r60, %r61}, [%rd28+-10752];
	st.shared.v4.u32 	[%r2+5632], {%r58, %r59, %r60, %r61};
	ld.global.nc.v4.u32 	{%r62, %r63, %r64, %r65}, [%rd28+-10240];
	st.shared.v4.u32 	[%r2+6144], {%r62, %r63, %r64, %r65};
	ld.global.nc.v4.u32 	{%r66, %r67, %r68, %r69}, [%rd28+-9728];
	st.shared.v4.u32 	[%r2+6656], {%r66, %r67, %r68, %r69};
	ld.global.nc.v4.u32 	{%r70, %r71, %r72, %r73}, [%rd28+-9216];
	st.shared.v4.u32 	[%r2+7168], {%r70, %r71, %r72, %r73};
	ld.global.nc.v4.u32 	{%r74, %r75, %r76, %r77}, [%rd28+-8704];
	st.shared.v4.u32 	[%r2+7680], {%r74, %r75, %r76, %r77};
	ld.global.nc.v4.u32 	{%r78, %r79, %r80, %r81}, [%rd28+-8192];
	st.shared.v4.u32 	[%r2+8192], {%r78, %r79, %r80, %r81};
	ld.global.nc.v4.u32 	{%r82, %r83, %r84, %r85}, [%rd28+-7680];
	st.shared.v4.u32 	[%r2+8704], {%r82, %r83, %r84, %r85};
	ld.global.nc.v4.u32 	{%r86, %r87, %r88, %r89}, [%rd28+-7168];
	st.shared.v4.u32 	[%r2+9216], {%r86, %r87, %r88, %r89};
	ld.global.nc.v4.u32 	{%r90, %r91, %r92, %r93}, [%rd28+-6656];
	st.shared.v4.u32 	[%r2+9728], {%r90, %r91, %r92, %r93};
	ld.global.nc.v4.u32 	{%r94, %r95, %r96, %r97}, [%rd28+-6144];
	st.shared.v4.u32 	[%r2+10240], {%r94, %r95, %r96, %r97};
	ld.global.nc.v4.u32 	{%r98, %r99, %r100, %r101}, [%rd28+-5632];
	st.shared.v4.u32 	[%r2+10752], {%r98, %r99, %r100, %r101};
	ld.global.nc.v4.u32 	{%r102, %r103, %r104, %r105}, [%rd28+-5120];
	st.shared.v4.u32 	[%r2+11264], {%r102, %r103, %r104, %r105};
	ld.global.nc.v4.u32 	{%r106, %r107, %r108, %r109}, [%rd28+-4608];
	st.shared.v4.u32 	[%r2+11776], {%r106, %r107, %r108, %r109};
	ld.global.nc.v4.u32 	{%r110, %r111, %r112, %r113}, [%rd28+-4096];
	st.shared.v4.u32 	[%r2+12288], {%r110, %r111, %r112, %r113};
	ld.global.nc.v4.u32 	{%r114, %r115, %r116, %r117}, [%rd28+-3584];
	st.shared.v4.u32 	[%r2+12800], {%r114, %r115, %r116, %r117};
	ld.global.nc.v4.u32 	{%r118, %r119, %r120, %r121}, [%rd28+-3072];
	st.shared.v4.u32 	[%r2+13312], {%r118, %r119, %r120, %r121};
	ld.global.nc.v4.u32 	{%r122, %r123, %r124, %r125}, [%rd28+-2560];
	st.shared.v4.u32 	[%r2+13824], {%r122, %r123, %r124, %r125};
	ld.global.nc.v4.u32 	{%r126, %r127, %r128, %r129}, [%rd28+-2048];
	st.shared.v4.u32 	[%r2+14336], {%r126, %r127, %r128, %r129};
	ld.global.nc.v4.u32 	{%r130, %r131, %r132, %r133}, [%rd28+-1536];
	st.shared.v4.u32 	[%r2+14848], {%r130, %r131, %r132, %r133};
	ld.global.nc.v4.u32 	{%r134, %r135, %r136, %r137}, [%rd28+-1024];
	st.shared.v4.u32 	[%r2+15360], {%r134, %r135, %r136, %r137};
	ld.global.nc.v4.u32 	{%r138, %r139, %r140, %r141}, [%rd28+-512];
	st.shared.v4.u32 	[%r2+15872], {%r138, %r139, %r140, %r141};
	ld.global.nc.v4.u32 	{%r142, %r143, %r144, %r145}, [%rd28];
	st.shared.v4.u32 	[%r2+16384], {%r142, %r143, %r144, %r145};
	ld.global.nc.v4.u32 	{%r146, %r147, %r148, %r149}, [%rd28+512];
	st.shared.v4.u32 	[%r2+16896], {%r146, %r147, %r148, %r149};
	ld.global.nc.v4.u32 	{%r150, %r151, %r152, %r153}, [%rd28+1024];
	st.shared.v4.u32 	[%r2+17408], {%r150, %r151, %r152, %r153};
	ld.global.nc.v4.u32 	{%r154, %r155, %r156, %r157}, [%rd28+1536];
	st.shared.v4.u32 	[%r2+17920], {%r154, %r155, %r156, %r157};
	ld.global.nc.v4.u32 	{%r158, %r159, %r160, %r161}, [%rd28+2048];
	st.shared.v4.u32 	[%r2+18432], {%r158, %r159, %r160, %r161};
	ld.global.nc.v4.u32 	{%r162, %r163, %r164, %r165}, [%rd28+2560];
	st.shared.v4.u32 	[%r2+18944], {%r162, %r163, %r164, %r165};
	ld.global.nc.v4.u32 	{%r166, %r167, %r168, %r169}, [%rd28+3072];
	st.shared.v4.u32 	[%r2+19456], {%r166, %r167, %r168, %r169};
	ld.global.nc.v4.u32 	{%r170, %r171, %r172, %r173}, [%rd28+3584];
	st.shared.v4.u32 	[%r2+19968], {%r170, %r171, %r172, %r173};
	ld.global.nc.v4.u32 	{%r174, %r175, %r176, %r177}, [%rd28+4096];
	st.shared.v4.u32 	[%r2+20480], {%r174, %r175, %r176, %r177};
	ld.global.nc.v4.u32 	{%r178, %r179, %r180, %r181}, [%rd28+4608];
	st.shared.v4.u32 	[%r2+20992], {%r178, %r179, %r180, %r181};
	ld.global.nc.v4.u32 	{%r182, %r183, %r184, %r185}, [%rd28+5120];
	st.shared.v4.u32 	[%r2+21504], {%r182, %r183, %r184, %r185};
	ld.global.nc.v4.u32 	{%r186, %r187, %r188, %r189}, [%rd28+5632];
	st.shared.v4.u32 	[%r2+22016], {%r186, %r187, %r188, %r189};
	ld.global.nc.v4.u32 	{%r190, %r191, %r192, %r193}, [%rd28+6144];
	st.shared.v4.u32 	[%r2+22528], {%r190, %r191, %r192, %r193};
	ld.global.nc.v4.u32 	{%r194, %r195, %r196, %r197}, [%rd28+6656];
	st.shared.v4.u32 	[%r2+23040], {%r194, %r195, %r196, %r197};
	ld.global.nc.v4.u32 	{%r198, %r199, %r200, %r201}, [%rd28+7168];
	st.shared.v4.u32 	[%r2+23552], {%r198, %r199, %r200, %r201};
	ld.global.nc.v4.u32 	{%r202, %r203, %r204, %r205}, [%rd28+7680];
	st.shared.v4.u32 	[%r2+24064], {%r202, %r203, %r204, %r205};
	ld.global.nc.v4.u32 	{%r206, %r207, %r208, %r209}, [%rd28+8192];
	st.shared.v4.u32 	[%r2+24576], {%r206, %r207, %r208, %r209};
	ld.global.nc.v4.u32 	{%r210, %r211, %r212, %r213}, [%rd28+8704];
	st.shared.v4.u32 	[%r2+25088], {%r210, %r211, %r212, %r213};
	ld.global.nc.v4.u32 	{%r214, %r215, %r216, %r217}, [%rd28+9216];
	st.shared.v4.u32 	[%r2+25600], {%r214, %r215, %r216, %r217};
	ld.global.nc.v4.u32 	{%r218, %r219, %r220, %r221}, [%rd28+9728];
	st.shared.v4.u32 	[%r2+26112], {%r218, %r219, %r220, %r221};
	ld.global.nc.v4.u32 	{%r222, %r223, %r224, %r225}, [%rd28+10240];
	st.shared.v4.u32 	[%r2+26624], {%r222, %r223, %r224, %r225};
	ld.global.nc.v4.u32 	{%r226, %r227, %r228, %r229}, [%rd28+10752];
	st.shared.v4.u32 	[%r2+27136], {%r226, %r227, %r228, %r229};
	ld.global.nc.v4.u32 	{%r230, %r231, %r232, %r233}, [%rd28+11264];
	st.shared.v4.u32 	[%r2+27648], {%r230, %r231, %r232, %r233};
	ld.global.nc.v4.u32 	{%r234, %r235, %r236, %r237}, [%rd28+11776];
	st.shared.v4.u32 	[%r2+28160], {%r234, %r235, %r236, %r237};
	ld.global.nc.v4.u32 	{%r238, %r239, %r240, %r241}, [%rd28+12288];
	st.shared.v4.u32 	[%r2+28672], {%r238, %r239, %r240, %r241};
	ld.global.nc.v4.u32 	{%r242, %r243, %r244, %r245}, [%rd28+12800];
	st.shared.v4.u32 	[%r2+29184], {%r242, %r243, %r244, %r245};
	ld.global.nc.v4.u32 	{%r246, %r247, %r248, %r249}, [%rd28+13312];
	st.shared.v4.u32 	[%r2+29696], {%r246, %r247, %r248, %r249};
	ld.global.nc.v4.u32 	{%r250, %r251, %r252, %r253}, [%rd28+13824];
	st.shared.v4.u32 	[%r2+30208], {%r250, %r251, %r252, %r253};
	ld.global.nc.v4.u32 	{%r254, %r255, %r256, %r257}, [%rd28+14336];
	st.shared.v4.u32 	[%r2+30720], {%r254, %r255, %r256, %r257};
	ld.global.nc.v4.u32 	{%r258, %r259, %r260, %r261}, [%rd28+14848];
	st.shared.v4.u32 	[%r2+31232], {%r258, %r259, %r260, %r261};
	ld.global.nc.v4.u32 	{%r262, %r263, %r264, %r265}, [%rd28+15360];
	st.shared.v4.u32 	[%r2+31744], {%r262, %r263, %r264, %r265};
	ld.global.nc.v4.u32 	{%r266, %r267, %r268, %r269}, [%rd28+15872];
	st.shared.v4.u32 	[%r2+32256], {%r266, %r267, %r268, %r269};
	st.global.v4.u32 	[%rd27+-16384], {%r14, %r15, %r16, %r17};
	st.global.v4.u32 	[%rd27+-15872], {%r18, %r19, %r20, %r21};
	st.global.v4.u32 	[%rd27+-15360], {%r22, %r23, %r24, %r25};
	st.global.v4.u32 	[%rd27+-14848], {%r26, %r27, %r28, %r29};
	st.global.v4.u32 	[%rd27+-14336], {%r30, %r31, %r32, %r33};
	st.global.v4.u32 	[%rd27+-13824], {%r34, %r35, %r36, %r37};
	st.global.v4.u32 	[%rd27+-13312], {%r38, %r39, %r40, %r41};
	st.global.v4.u32 	[%rd27+-12800], {%r42, %r43, %r44, %r45};
	st.global.v4.u32 	[%rd27+-12288], {%r46, %r47, %r48, %r49};
	st.global.v4.u32 	[%rd27+-11776], {%r50, %r51, %r52, %r53};
	st.global.v4.u32 	[%rd27+-11264], {%r54, %r55, %r56, %r57};
	st.global.v4.u32 	[%rd27+-10752], {%r58, %r59, %r60, %r61};
	st.global.v4.u32 	[%rd27+-10240], {%r62, %r63, %r64, %r65};
	st.global.v4.u32 	[%rd27+-9728], {%r66, %r67, %r68, %r69};
	st.global.v4.u32 	[%rd27+-9216], {%r70, %r71, %r72, %r73};
	st.global.v4.u32 	[%rd27+-8704], {%r74, %r75, %r76, %r77};
	st.global.v4.u32 	[%rd27+-8192], {%r78, %r79, %r80, %r81};
	st.global.v4.u32 	[%rd27+-7680], {%r82, %r83, %r84, %r85};
	st.global.v4.u32 	[%rd27+-7168], {%r86, %r87, %r88, %r89};
	st.global.v4.u32 	[%rd27+-6656], {%r90, %r91, %r92, %r93};
	st.global.v4.u32 	[%rd27+-6144], {%r94, %r95, %r96, %r97};
	st.global.v4.u32 	[%rd27+-5632], {%r98, %r99, %r100, %r101};
	st.global.v4.u32 	[%rd27+-5120], {%r102, %r103, %r104, %r105};
	st.global.v4.u32 	[%rd27+-4608], {%r106, %r107, %r108, %r109};
	st.global.v4.u32 	[%rd27+-4096], {%r110, %r111, %r112, %r113};
	st.global.v4.u32 	[%rd27+-3584], {%r114, %r115, %r116, %r117};
	st.global.v4.u32 	[%rd27+-3072], {%r118, %r119, %r120, %r121};
	st.global.v4.u32 	[%rd27+-2560], {%r122, %r123, %r124, %r125};
	st.global.v4.u32 	[%rd27+-2048], {%r126, %r127, %r128, %r129};
	st.global.v4.u32 	[%rd27+-1536], {%r130, %r131, %r132, %r133};
	st.global.v4.u32 	[%rd27+-1024], {%r134, %r135, %r136, %r137};
	st.global.v4.u32 	[%rd27+-512], {%r138, %r139, %r140, %r141};
	st.global.v4.u32 	[%rd27], {%r142, %r143, %r144, %r145};
	st.global.v4.u32 	[%rd27+512], {%r146, %r147, %r148, %r149};
	st.global.v4.u32 	[%rd27+1024], {%r150, %r151, %r152, %r153};
	st.global.v4.u32 	[%rd27+1536], {%r154, %r155, %r156, %r157};
	st.global.v4.u32 	[%rd27+2048], {%r158, %r159, %r160, %r161};
	st.global.v4.u32 	[%rd27+2560], {%r162, %r163, %r164, %r165};
	st.global.v4.u32 	[%rd27+3072], {%r166, %r167, %r168, %r169};
	st.global.v4.u32 	[%rd27+3584], {%r170, %r171, %r172, %r173};
	st.global.v4.u32 	[%rd27+4096], {%r174, %r175, %r176, %r177};
	st.global.v4.u32 	[%rd27+4608], {%r178, %r179, %r180, %r181};
	st.global.v4.u32 	[%rd27+5120], {%r182, %r183, %r184, %r185};
	st.global.v4.u32 	[%rd27+5632], {%r186, %r187, %r188, %r189};
	st.global.v4.u32 	[%rd27+6144], {%r190, %r191, %r192, %r193};
	st.global.v4.u32 	[%rd27+6656], {%r194, %r195, %r196, %r197};
	st.global.v4.u32 	[%rd27+7168], {%r198, %r199, %r200, %r201};
	st.global.v4.u32 	[%rd27+7680], {%r202, %r203, %r204, %r205};
	st.global.v4.u32 	[%rd27+8192], {%r206, %r207, %r208, %r209};
	st.global.v4.u32 	[%rd27+8704], {%r210, %r211, %r212, %r213};
	st.global.v4.u32 	[%rd27+9216], {%r214, %r215, %r216, %r217};
	st.global.v4.u32 	[%rd27+9728], {%r218, %r219, %r220, %r221};
	st.global.v4.u32 	[%rd27+10240], {%r222, %r223, %r224, %r225};
	st.global.v4.u32 	[%rd27+10752], {%r226, %r227, %r228, %r229};
	st.global.v4.u32 	[%rd27+11264], {%r230, %r231, %r232, %r233};
	st.global.v4.u32 	[%rd27+11776], {%r234, %r235, %r236, %r237};
	st.global.v4.u32 	[%rd27+12288], {%r238, %r239, %r240, %r241};
	st.global.v4.u32 	[%rd27+12800], {%r242, %r243, %r244, %r245};
	st.global.v4.u32 	[%rd27+13312], {%r246, %r247, %r248, %r249};
	st.global.v4.u32 	[%rd27+13824], {%r250, %r251, %r252, %r253};
	st.global.v4.u32 	[%rd27+14336], {%r254, %r255, %r256, %r257};
	st.global.v4.u32 	[%rd27+14848], {%r258, %r259, %r260, %r261};
	st.global.v4.u32 	[%rd27+15360], {%r262, %r263, %r264, %r265};
	st.global.v4.u32 	[%rd27+15872], {%r266, %r267, %r268, %r269};
	add.s32 	%r270, %r270, 1;
	setp.ne.s32 	%p3, %r270, 0;
	add.s64 	%rd28, %rd28, 32768;
	add.s64 	%rd27, %rd27, 32768;
	@%p3 bra 	$L__BB0_4;
$L__BB0_5:
	cvta.to.global.u64 	%rd23, %rd10;
	membar.gl;
	// begin inline asm
	mov.u64 	%rd22, %clock64;
	// end inline asm
	sub.s64 	%rd24, %rd22, %rd17;
	mul.wide.u32 	%rd25, %r1, 8;
	add.s64 	%rd26, %rd23, %rd25;
	st.global.u64 	[%rd26], %rd24;
	ret;

}


// ===== COMPILED SASS (sm_100) =====

	.target	sm_100

	.elftype	@"ET_EXEC"


//--------------------- .note.nv.tkinfo           --------------------------
	.section	.note.nv.tkinfo,"",@"SHT_NOTE"
	.sectionflags	@"SHF_NOTE_NV_TKINFO"
	.tkinfo
        /*0018*/ 	.word	0x00000002
        /*0030*/ 	.string	""
        /*0030*/ 	.string	"ptxas"
        /*0030*/ 	.string	"Cuda compilation tools, release 13.0, V13.0.88"
        /*0030*/ 	.string	"Build cuda_13.0.r13.0/compiler.36424714_0"
        /*0030*/ 	.string	"-arch sm_100 -m 64 "



//--------------------- .note.nv.cuinfo           --------------------------
	.section	.note.nv.cuinfo,"",@"SHT_NOTE"
	.sectionflags	@"SHF_NOTE_NV_CUINFO"
        /*0018*/ 	.short	0x0002
        /*001a*/ 	.short	0x0064
        /*001c*/ 	.short	0x0082
	.zero		2


//--------------------- .nv.info                  --------------------------
	.section	.nv.info,"",@"SHT_CUDA_INFO"
	.align	4


	//----- nvinfo : EIATTR_REGCOUNT
	.align		4
        /*0000*/ 	.byte	0x04, 0x2f
        /*0002*/ 	.short	(.L_4 - .L_3)
	.align		4
.L_3:
        /*0004*/ 	.word	index@(_Z16copy_and_measureILi8192ELi32EEvPKiPiiPy)
        /*0008*/ 	.word	0x0000002a


	//----- nvinfo : EIATTR_FRAME_SIZE
	.align		4
.L_4:
        /*000c*/ 	.byte	0x04, 0x11
        /*000e*/ 	.short	(.L_6 - .L_5)
	.align		4
.L_5:
        /*0010*/ 	.word	index@(_Z16copy_and_measureILi8192ELi32EEvPKiPiiPy)
        /*0014*/ 	.word	0x00000000


	//----- nvinfo : EIATTR_MIN_STACK_SIZE
	.align		4
.L_6:
        /*0018*/ 	.byte	0x04, 0x12
        /*001a*/ 	.short	(.L_8 - .L_7)
	.align		4
.L_7:
        /*001c*/ 	.word	index@(_Z16copy_and_measureILi8192ELi32EEvPKiPiiPy)
        /*0020*/ 	.word	0x00000000
.L_8:


//--------------------- .nv.compat                --------------------------
	.section	.nv.compat,"",@"SHT_CUDA_COMPAT_INFO"
	.align	4
        /*0000*/ 	.byte	0x02, 0x09, 0x00, 0x00, 0x02, 0x02, 0x01, 0x00, 0x02, 0x05, 0x05, 0x00, 0x03, 0x07, 0x01, 0x01
        /*0010*/ 	.byte	0x02, 0x03, 0x00, 0x00, 0x02, 0x06, 0x01, 0x00, 0x04, 0x0b, 0x08, 0x00, 0x09, 0x00, 0x00, 0x00
        /*0020*/ 	.byte	0x00, 0x00, 0x00, 0x00


//--------------------- .nv.info._Z16copy_and_measureILi8192ELi32EEvPKiPiiPy --------------------------
	.section	.nv.info._Z16copy_and_measureILi8192ELi32EEvPKiPiiPy,"",@"SHT_CUDA_INFO"
	.sectionflags	@""
	.align	4


	//----- nvinfo : EIATTR_CUDA_API_VERSION
	.align		4
        /*0000*/ 	.byte	0x04, 0x37
        /*0002*/ 	.short	(.L_10 - .L_9)
.L_9:
        /*0004*/ 	.word	0x00000082


	//----- nvinfo : EIATTR_KPARAM_INFO
	.align		4
.L_10:
        /*0008*/ 	.byte	0x04, 0x17
        /*000a*/ 	.short	(.L_12 - .L_11)
.L_11:
        /*000c*/ 	.word	0x00000000
        /*0010*/ 	.short	0x0003
        /*0012*/ 	.short	0x0018
        /*0014*/ 	.byte	0x00, 0xf5, 0x21, 0x00


	//----- nvinfo : EIATTR_KPARAM_INFO
	.align		4
.L_12:
        /*0018*/ 	.byte	0x04, 0x17
        /*001a*/ 	.short	(.L_14 - .L_13)
.L_13:
        /*001c*/ 	.word	0x00000000
        /*0020*/ 	.short	0x0002
        /*0022*/ 	.short	0x0010
        /*0024*/ 	.byte	0x00, 0xf0, 0x11, 0x00


	//----- nvinfo : EIATTR_KPARAM_INFO
	.align		4
.L_14:
        /*0028*/ 	.byte	0x04, 0x17
        /*002a*/ 	.short	(.L_16 - .L_15)
.L_15:
        /*002c*/ 	.word	0x00000000
        /*0030*/ 	.short	0x0001
        /*0032*/ 	.short	0x0008
        /*0034*/ 	.byte	0x00, 0xf5, 0x21, 0x00


	//----- nvinfo : EIATTR_KPARAM_INFO
	.align		4
.L_16:
        /*0038*/ 	.byte	0x04, 0x17
        /*003a*/ 	.short	(.L_18 - .L_17)
.L_17:
        /*003c*/ 	.word	0x00000000
        /*0040*/ 	.short	0x0000
        /*0042*/ 	.short	0x0000
        /*0044*/ 	.byte	0x00, 0xf5, 0x21, 0x00


	//----- nvinfo : EIATTR_SPARSE_MMA_MASK
	.align		4
.L_18:
        /*0048*/ 	.byte	0x03, 0x50
        /*004a*/ 	.short	0x0000


	//----- nvinfo : EIATTR_MAXREG_COUNT
	.align		4
        /*004c*/ 	.byte	0x03, 0x1b
        /*004e*/ 	.short	0x00ff


	//----- nvinfo : EIATTR_EXTERNS
	.align		4
        /*0050*/ 	.byte	0x04, 0x0f
        /*0052*/ 	.short	(.L_20 - .L_19)


	//   ....[0]....
	.align		4
.L_19:
        /*0054*/ 	.word	index@(__assertfail)


	//----- nvinfo : EIATTR_MERCURY_ISA_VERSION
	.align		4
.L_20:
        /*0058*/ 	.byte	0x03, 0x5f
        /*005a*/ 	.short	0x0101


	//----- nvinfo : EIATTR_VRC_CTA_INIT_COUNT
	.align		4
        /*005c*/ 	.byte	0x02, 0x4a
	.zero		1
	.zero		1


	//----- nvinfo : EIATTR_SYSCALL_OFFSETS
	.align		4
        /*0060*/ 	.byte	0x04, 0x46
        /*0062*/ 	.short	(.L_22 - .L_21)


	//   ....[0]....
.L_21:
        /*0064*/ 	.word	0x00000130


	//----- nvinfo : EIATTR_EXIT_INSTR_OFFSETS
	.align		4
.L_22:
        /*0068*/ 	.byte	0x04, 0x1c
        /*006a*/ 	.short	(.L_24 - .L_23)


	//   ....[0]....
.L_23:
        /*006c*/ 	.word	0x00001150


	//----- nvinfo : EIATTR_CRS_STACK_SIZE
	.align		4
.L_24:
        /*0070*/ 	.byte	0x04, 0x1e
        /*0072*/ 	.short	(.L_26 - .L_25)
.L_25:
        /*0074*/ 	.word	0x00000000


	//----- nvinfo : EIATTR_CBANK_PARAM_SIZE
	.align		4
.L_26:
        /*0078*/ 	.byte	0x03, 0x19
        /*007a*/ 	.short	0x0020


	//----- nvinfo : EIATTR_PARAM_CBANK
	.align		4
        /*007c*/ 	.byte	0x04, 0x0a
        /*007e*/ 	.short	(.L_28 - .L_27)
	.align		4
.L_27:
        /*0080*/ 	.word	index@(.nv.constant0._Z16copy_and_measureILi8192ELi32EEvPKiPiiPy)
        /*0084*/ 	.short	0x0380
        /*0086*/ 	.short	0x0020


	//----- nvinfo : EIATTR_SW_WAR
	.align		4
.L_28:
        /*0088*/ 	.byte	0x04, 0x36
        /*008a*/ 	.short	(.L_30 - .L_29)
.L_29:
        /*008c*/ 	.word	0x00000008
.L_30:


//--------------------- .nv.callgraph             --------------------------
	.section	.nv.callgraph,"",@"SHT_CUDA_CALLGRAPH"
	.align	4
	.sectionentsize	8
	.align		4
        /*0000*/ 	.word	0x00000000
	.align		4
        /*0004*/ 	.word	0xffffffff
	.align		4
        /*0008*/ 	.word	index@(_Z16copy_and_measureILi8192ELi32EEvPKiPiiPy)
	.align		4
        /*000c*/ 	.word	index@(__assertfail)
	.align		4
        /*0010*/ 	.word	0x00000000
	.align		4
        /*0014*/ 	.word	0xfffffffe
	.align		4
        /*0018*/ 	.word	0x00000000
	.align		4
        /*001c*/ 	.word	0xfffffffd
	.align		4
        /*0020*/ 	.word	0x00000000
	.align		4
        /*0024*/ 	.word	0xfffffffc


//--------------------- .nv.constant4             --------------------------
	.section	.nv.constant4,"a",@progbits
	.align	8
	.align		8
.nv.constant4:
        /*0000*/ 	.dword	__assertfail
	.align		8
        /*0008*/ 	.dword	__unnamed_1
	.align		8
        /*0010*/ 	.dword	$str
	.align		8
        /*0018*/ 	.dword	$str$1


//--------------------- .text._Z16copy_and_measureILi8192ELi32EEvPKiPiiPy --------------------------
	.section	.text._Z16copy_and_measureILi8192ELi32EEvPKiPiiPy,"ax",@progbits
	.align	128
        .global         _Z16copy_and_measureILi8192ELi32EEvPKiPiiPy
        .type           _Z16copy_and_measureILi8192ELi32EEvPKiPiiPy,@function
        .size           _Z16copy_and_measureILi8192ELi32EEvPKiPiiPy,(.L_x_4 - _Z16copy_and_measureILi8192ELi32EEvPKiPiiPy)
        .other          _Z16copy_and_measureILi8192ELi32EEvPKiPiiPy,@"STO_CUDA_ENTRY STV_DEFAULT"
_Z16copy_and_measureILi8192ELi32EEvPKiPiiPy:
.text._Z16copy_and_measureILi8192ELi32EEvPKiPiiPy:
[----:B------:R-:W0:Y:S01]  /*0000*/  LDC R1, c[0x0][0x37c] ;  /* 0x0000df00ff017b82 */ /* 0x000e220000000800 */
[----:B------:R-:W1:Y:S02]  /*0010*/  LDCU UR4, c[0x0][0x390] ;  /* 0x00007200ff0477ac */ /* 0x000e640008000800 */
[----:B-1----:R-:W-:-:S09]  /*0020*/  ULOP3.LUT UP0, URZ, UR4, 0x1fff, URZ, 0xc0, !UPT ;  /* 0x00001fff04ff7892 */ /* 0x002fd2000f80c0ff */
[----:B------:R-:W-:Y:S05]  /*0030*/  BRA.U !UP0, `(.L_x_0) ;  /* 0x0000000108407547 */ /* 0x000fea000b800000 */
[----:B------:R-:W-:Y:S01]  /*0040*/  MOV R0, 0x0 ;  /* 0x0000000000007802 */ /* 0x000fe20000000f00 */
[----:B------:R-:W1:Y:S01]  /*0050*/  LDCU.64 UR4, c[0x4][0x10] ;  /* 0x01000200ff0477ac */ /* 0x000e620008000a00 */
[----:B------:R-:W-:Y:S02]  /*0060*/  IMAD.MOV.U32 R8, RZ, RZ, 0x25 ;  /* 0x00000025ff087424 */ /* 0x000fe400078e00ff */
[----:B------:R2:W3:Y:S01]  /*0070*/  LDC.64 R2, c[0x4][R0] ;  /* 0x0100000000027b82 */ /* 0x0004e20000000a00 */
[----:B------:R-:W4:Y:S01]  /*0080*/  LDCU.64 UR6, c[0x4][0x18] ;  /* 0x01000300ff0677ac */ /* 0x000f220008000a00 */
[----:B------:R-:W-:Y:S02]  /*0090*/  IMAD.MOV.U32 R12, RZ, RZ, 0x1 ;  /* 0x00000001ff0c7424 */ /* 0x000fe400078e00ff */
[----:B------:R-:W-:Y:S01]  /*00a0*/  IMAD.MOV.U32 R13, RZ, RZ, RZ ;  /* 0x000000ffff0d7224 */ /* 0x000fe200078e00ff */
[----:B------:R-:W5:Y:S01]  /*00b0*/  LDCU.64 UR8, c[0x4][0x8] ;  /* 0x01000100ff0877ac */ /* 0x000f620008000a00 */
[----:B-1----:R-:W-:-:S02]  /*00c0*/  IMAD.U32 R4, RZ, RZ, UR4 ;  /* 0x00000004ff047e24 */ /* 0x002fc4000f8e00ff */
[----:B------:R-:W-:Y:S02]  /*00d0*/  IMAD.U32 R5, RZ, RZ, UR5 ;  /* 0x00000005ff057e24 */ /* 0x000fe4000f8e00ff */
[----:B----4-:R-:W-:Y:S02]  /*00e0*/  IMAD.U32 R6, RZ, RZ, UR6 ;  /* 0x00000006ff067e24 */ /* 0x010fe4000f8e00ff */
[----:B------:R-:W-:Y:S02]  /*00f0*/  IMAD.U32 R7, RZ, RZ, UR7 ;  /* 0x00000007ff077e24 */ /* 0x000fe4000f8e00ff */
[----:B-----5:R-:W-:Y:S02]  /*0100*/  IMAD.U32 R10, RZ, RZ, UR8 ;  /* 0x00000008ff0a7e24 */ /* 0x020fe4000f8e00ff */
[----:B--2---:R-:W-:-:S07]  /*0110*/  IMAD.U32 R11, RZ, RZ, UR9 ;  /* 0x00000009ff0b7e24 */ /* 0x004fce000f8e00ff */
[----:B------:R-:W-:-:S07]  /*0120*/  LEPC R20, `(.L_x_0) ;  /* 0x000000001014794e */ /* 0x000fce0000000000 */
[----:B0--3--:R-:W-:Y:S05]  /*0130*/  CALL.ABS.NOINC R2 ;  /* 0x0000000002007343 */ /* 0x009fea0003c00000 */
.L_x_0:
[----:B------:R-:W1:Y:S01]  /*0140*/  S2R R0, SR_TID.X ;  /* 0x0000000000007919 */ /* 0x000e620000002100 */
[----:B------:R-:W-:Y:S01]  /*0150*/  CS2R R38, SR_CLOCKLO ;  /* 0x0000000000267805 */ /* 0x000fe20000015000 */
[----:B------:R-:W2:Y:S01]  /*0160*/  LDCU UR5, c[0x0][0x390] ;  /* 0x00007200ff0577ac */ /* 0x000ea20008000800 */
[----:B------:R-:W3:Y:S01]  /*0170*/  LDC.64 R36, c[0x0][0x358] ;  /* 0x0000d600ff247b82 */ /* 0x000ee20000000a00 */
[----:B--2---:R-:W-:-:S09]  /*0180*/  UISETP.GE.AND UP0, UPT, UR5, 0x2000, UPT ;  /* 0x000020000500788c */ /* 0x004fd2000bf06270 */
[----:B------:R-:W-:Y:S05]  /*0190*/  BRA.U !UP0, `(.L_x_1) ;  /* 0x0000000d08a47547 */ /* 0x000fea000b800000 */
[----:B------:R-:W2:Y:S01]  /*01a0*/  S2UR UR6, SR_CgaCtaId ;  /* 0x00000000000679c3 */ /* 0x000ea20000008800 */
[----:B------:R-:W4:Y:S01]  /*01b0*/  LDCU.128 UR8, c[0x0][0x380] ;  /* 0x00007000ff0877ac */ /* 0x000f220008000c00 */
[----:B-1----:R-:W-:Y:S01]  /*01c0*/  IMAD.WIDE.U32 R4, R0, 0x10, RZ ;  /* 0x0000001000047825 */ /* 0x002fe200078e00ff */
[----:B------:R-:W-:Y:S01]  /*01d0*/  BSSY.RECONVERGENT B0, `(.L_x_1) ;  /* 0x00000e5000007945 */ /* 0x000fe20003800200 */
[----:B------:R-:W-:Y:S01]  /*01e0*/  USHF.R.S32.HI UR4, URZ, 0x1f, UR5 ;  /* 0x0000001fff047899 */ /* 0x000fe20008011405 */
[----:B------:R-:W-:-:S03]  /*01f0*/  LOP3.LUT R3, R4, 0x4000, RZ, 0xfc, !PT ;  /* 0x0000400004037812 */ /* 0x000fc600078efcff */
[----:B------:R-:W-:-:S03]  /*0200*/  ULEA.HI UR5, UR4, UR5, URZ, 0xd ;  /* 0x0000000504057291 */ /* 0x000fc6000f8f68ff */
[----:B------:R-:W-:Y:S01]  /*0210*/  UMOV UR4, 0x400 ;  /* 0x0000040000047882 */ /* 0x000fe20000000000 */
[----:B------:R-:W-:-:S04]  /*0220*/  USHF.R.S32.HI UR5, URZ, 0xd, UR5 ;  /* 0x0000000dff057899 */ /* 0x000fc80008011405 */
[----:B------:R-:W-:Y:S01]  /*0230*/  UIADD3 UR5, UPT, UPT, -UR5, URZ, URZ ;  /* 0x000000ff05057290 */ /* 0x000fe2000fffe1ff */
[C---:B----4-:R-:W-:Y:S02]  /*0240*/  IADD3 R34, P0, PT, R3.reuse, UR8, RZ ;  /* 0x0000000803227c10 */ /* 0x050fe4000ff1e0ff */
[----:B------:R-:W-:Y:S02]  /*0250*/  IADD3 R3, P1, PT, R3, UR10, RZ ;  /* 0x0000000a03037c10 */ /* 0x000fe4000ff3e0ff */
[C---:B------:R-:W-:Y:S01]  /*0260*/  IADD3.X R35, PT, PT, R5.reuse, UR9, RZ, P0, !PT ;  /* 0x0000000905237c10 */ /* 0x040fe200087fe4ff */
[----:B--2---:R-:W-:Y:S01]  /*0270*/  ULEA UR4, UR6, UR4, 0x18 ;  /* 0x0000000406047291 */ /* 0x004fe2000f8ec0ff */
[----:B------:R-:W-:Y:S01]  /*0280*/  IADD3.X R4, PT, PT, R5, UR11, RZ, P1, !PT ;  /* 0x0000000b05047c10 */ /* 0x000fe20008ffe4ff */
[----:B------:R-:W-:-:S04]  /*0290*/  IMAD.U32 R2, RZ, RZ, UR5 ;  /* 0x00000005ff027e24 */ /* 0x000fc8000f8e00ff */
[----:B------:R-:W-:-:S07]  /*02a0*/  LEA R0, R0, UR4, 0x4 ;  /* 0x0000000400007c11 */ /* 0x000fce000f8e20ff */
.L_x_2:
[C---:B---3--:R-:W-:Y:S02]  /*02b0*/  R2UR UR4, R36.reuse ;  /* 0x00000000240472ca */ /* 0x048fe400000e0000 */
[C---:B------:R-:W-:Y:S02]  /*02c0*/  R2UR UR5, R37.reuse ;  /* 0x00000000250572ca */ /* 0x040fe400000e0000 */
[----:B------:R-:W-:Y:S02]  /*02d0*/  R2UR UR6, R36 ;  /* 0x00000000240672ca */ /* 0x000fe400000e0000 */
[----:B------:R-:W-:-:S09]  /*02e0*/  R2UR UR7, R37 ;  /* 0x00000000250772ca */ /* 0x000fd200000e0000 */
[----:B-1----:R-:W2:Y:S04]  /*02f0*/  LDG.E.128.CONSTANT R24, desc[UR4][R34.64+-0x4000] ;  /* 0xffc0000422187981 */ /* 0x002ea8000c1e9d00 */
[----:B------:R-:W3:Y:S04]  /*0300*/  LDG.E.128.CONSTANT R20, desc[UR6][R34.64+-0x3e00] ;  /* 0xffc2000622147981 */ /* 0x000ee8000c1e9d00 */
[----:B------:R-:W4:Y:S01]  /*0310*/  LDG.E.128.CONSTANT R12, desc[UR4][R34.64+-0x3c00] ;  /* 0xffc40004220c7981 */ /* 0x000f22000c1e9d00 */
[----:B------:R-:W-:Y:S02]  /*0320*/  R2UR UR8, R36 ;  /* 0x00000000240872ca */ /* 0x000fe400000e0000 */
[----:B------:R-:W-:-:S02]  /*0330*/  R2UR UR9, R37 ;  /* 0x00000000250972ca */ /* 0x000fc400000e0000 */
[----:B------:R-:W-:Y:S02]  /*0340*/  R2UR UR10, R36 ;  /* 0x00000000240a72ca */ /* 0x000fe400000e0000 */
[----:B------:R-:W-:Y:S01]  /*0350*/  R2UR UR11, R37 ;  /* 0x00000000250b72ca */ /* 0x000fe200000e0000 */
[----:B------:R-:W-:Y:S01]  /*0360*/  IMAD.MOV.U32 R32, RZ, RZ, R3 ;  /* 0x000000ffff207224 */ /* 0x000fe200078e0003 */
[----:B------:R-:W5:Y:S01]  /*0370*/  LDG.E.128.CONSTANT R16, desc[UR6][R34.64+-0x3a00] ;  /* 0xffc6000622107981 */ /* 0x000f62000c1e9d00 */
[----:B------:R-:W-:-:S03]  /*0380*/  IMAD.MOV.U32 R33, RZ, RZ, R4 ;  /* 0x000000ffff217224 */ /* 0x000fc600078e0004 */
[----:B------:R-:W5:Y:S04]  /*0390*/  LDG.E.128.CONSTANT R8, desc[UR6][R34.64+-0x3600] ;  /* 0xffca000622087981 */ /* 0x000f68000c1e9d00 */
[----:B------:R-:W5:Y:S01]  /*03a0*/  LDG.E.128.CONSTANT R4, desc[UR4][R34.64+-0x3800] ;  /* 0xffc8000422047981 */ /* 0x000f62000c1e9d00 */
[----:B------:R-:W-:Y:S02]  /*03b0*/  R2UR UR12, R36 ;  /* 0x00000000240c72ca */ /* 0x000fe400000e0000 */
[----:B------:R-:W-:Y:S01]  /*03c0*/  R2UR UR13, R37 ;  /* 0x00000000250d72ca */ /* 0x000fe200000e0000 */
[----:B------:R-:W5:Y:S04]  /*03d0*/  LDG.E.128.CONSTANT R28, desc[UR10][R34.64+0x3e00] ;  /* 0x003e000a221c7981 */ /* 0x000f68000c1e9d00 */
[----:B--2---:R-:W-:Y:S04]  /*03e0*/  STS.128 [R0], R24 ;  /* 0x0000001800007388 */ /* 0x004fe80000000c00 */
[----:B------:R1:W-:Y:S04]  /*03f0*/  STG.E.128 desc[UR8][R32.64+-0x4000], R24 ;  /* 0xffc0001820007986 */ /* 0x0003e8000c101d08 */
[----:B---3--:R-:W-:Y:S04]  /*0400*/  STS.128 [R0+0x200], R20 ;  /* 0x0002001400007388 */ /* 0x008fe80000000c00 */
[----:B------:R2:W-:Y:S04]  /*0410*/  STG.E.128 desc[UR10][R32.64+-0x3e00], R20 ;  /* 0xffc2001420007986 */ /* 0x0005e8000c101d0a */
[----:B----4-:R-:W-:Y:S04]  /*0420*/  STS.128 [R0+0x400], R12 ;  /* 0x0004000c00007388 */ /* 0x010fe80000000c00 */
[----:B------:R3:W-:Y:S04]  /*0430*/  STG.E.128 desc[UR8][R32.64+-0x3c00], R12 ;  /* 0xffc4000c20007986 */ /* 0x0007e8000c101d08 */
[----:B-1----:R-:W4:Y:S04]  /*0440*/  LDG.E.128.CONSTANT R24, desc[UR6][R34.64+-0x3200] ;  /* 0xffce000622187981 */ /* 0x002f28000c1e9d00 */
[----:B--2---:R-:W2:Y:S04]  /*0450*/  LDG.E.128.CONSTANT R20, desc[UR4][R34.64+-0x3400] ;  /* 0xffcc000422147981 */ /* 0x004ea8000c1e9d00 */
[----:B---3--:R-:W3:Y:S04]  /*0460*/  LDG.E.128.CONSTANT R12, desc[UR4][R34.64+-0x3000] ;  /* 0xffd00004220c7981 */ /* 0x008ee8000c1e9d00 */
[----:B-----5:R-:W-:Y:S04]  /*0470*/  STS.128 [R0+0x600], R16 ;  /* 0x0006001000007388 */ /* 0x020fe80000000c00 */
[----:B------:R1:W-:Y:S04]  /*0480*/  STG.E.128 desc[UR10][R32.64+-0x3a00], R16 ;  /* 0xffc6001020007986 */ /* 0x0003e8000c101d0a */
[----:B------:R-:W-:Y:S04]  /*0490*/  STS.128 [R0+0xa00], R8 ;  /* 0x000a000800007388 */ /* 0x000fe80000000c00 */
[----:B------:R5:W-:Y:S04]  /*04a0*/  STG.E.128 desc[UR10][R32.64+-0x3600], R8 ;  /* 0xffca000820007986 */ /* 0x000be8000c101d0a */
[----:B-1----:R-:W3:Y:S04]  /*04b0*/  LDG.E.128.CONSTANT R16, desc[UR6][R34.64+-0x2e00] ;  /* 0xffd2000622107981 */ /* 0x002ee8000c1e9d00 */
[----:B-----5:R-:W5:Y:S04]  /*04c0*/  LDG.E.128.CONSTANT R8, desc[UR6][R34.64+-0x2a00] ;  /* 0xffd6000622087981 */ /* 0x020f68000c1e9d00 */
[----:B------:R-:W-:Y:S04]  /*04d0*/  STS.128 [R0+0x800], R4 ;  /* 0x0008000400007388 */ /* 0x000fe80000000c00 */
[----:B------:R1:W-:Y:S04]  /*04e0*/  STG.E.128 desc[UR8][R32.64+-0x3800], R4 ;  /* 0xffc8000420007986 */ /* 0x0003e8000c101d08 */
[----:B-1----:R-:W5:Y:S04]  /*04f0*/  LDG.E.128.CONSTANT R4, desc[UR4][R34.64+-0x2c00] ;  /* 0xffd4000422047981 */ /* 0x002f68000c1e9d00 */
[----:B----4-:R-:W-:Y:S04]  /*0500*/  STS.128 [R0+0xe00], R24 ;  /* 0x000e001800007388 */ /* 0x010fe80000000c00 */
[----:B------:R1:W-:Y:S04]  /*0510*/  STG.E.128 desc[UR10][R32.64+-0x3200], R24 ;  /* 0xffce001820007986 */ /* 0x0003e8000c101d0a */
[----:B--2---:R-:W-:Y:S04]  /*0520*/  STS.128 [R0+0xc00], R20 ;  /* 0x000c001400007388 */ /* 0x004fe80000000c00 */
[----:B------:R2:W-:Y:S04]  /*0530*/  STG.E.128 desc[UR8][R32.64+-0x3400], R20 ;  /* 0xffcc001420007986 */ /* 0x0005e8000c101d08 */
[----:B---3--:R-:W-:Y:S04]  /*0540*/  STS.128 [R0+0x1000], R12 ;  /* 0x0010000c00007388 */ /* 0x008fe80000000c00 */
[----:B------:R3:W-:Y:S04]  /*0550*/  STG.E.128 desc[UR8][R32.64+-0x3000], R12 ;  /* 0xffd0000c20007986 */ /* 0x0007e8000c101d08 */
[----:B-1----:R-:W4:Y:S04]  /*0560*/  LDG.E.128.CONSTANT R24, desc[UR6][R34.64+-0x2600] ;  /* 0xffda000622187981 */ /* 0x002f28000c1e9d00 */
[----:B--2---:R-:W2:Y:S04]  /*0570*/  LDG.E.128.CONSTANT R20, desc[UR4][R34.64+-0x2800] ;  /* 0xffd8000422147981 */ /* 0x004ea8000c1e9d00 */
[----:B---3--:R-:W3:Y:S04]  /*0580*/  LDG.E.128.CONSTANT R12, desc[UR4][R34.64+-0x2400] ;  /* 0xffdc0004220c7981 */ /* 0x008ee8000c1e9d00 */
[----:B------:R-:W-:Y:S04]  /*0590*/  STS.128 [R0+0x1200], R16 ;  /* 0x0012001000007388 */ /* 0x000fe80000000c00 */
[----:B------:R1:W-:Y:S04]  /*05a0*/  STG.E.128 desc[UR10][R32.64+-0x2e00], R16 ;  /* 0xffd2001020007986 */ /* 0x0003e8000c101d0a */
[----:B-----5:R-:W-:Y:S04]  /*05b0*/  STS.128 [R0+0x1600], R8 ;  /* 0x0016000800007388 */ /* 0x020fe80000000c00 */
        /* <DEDUP_REMOVED lines=140> */
[----:B---3--:R1:W3:Y:S01]  /*0e80*/  LDG.E.128.CONSTANT R12, desc[UR6][R34.64+0x3a00] ;  /* 0x003a0006220c7981 */ /* 0x0082e2000c1e9d00 */
[----:B------:R-:W-:-:S03]  /*0e90*/  VIADD R2, R2, 0x1 ;  /* 0x0000000102027836 */ /* 0x000fc60000000000 */
[----:B------:R-:W-:Y:S04]  /*0ea0*/  STS.128 [R0+0x7400], R16 ;  /* 0x0074001000007388 */ /* 0x000fe80000000c00 */
[----:B------:R-:W-:Y:S04]  /*0eb0*/  STS.128 [R0+0x7e00], R28 ;  /* 0x007e001c00007388 */ /* 0x000fe80000000c00 */
[----:B-----5:R-:W-:Y:S01]  /*0ec0*/  STS.128 [R0+0x7200], R8 ;  /* 0x0072000800007388 */ /* 0x020fe20000000c00 */
[----:B------:R-:W-:Y:S02]  /*0ed0*/  R2UR UR14, R36 ;  /* 0x00000000240e72ca */ /* 0x000fe400000e0000 */
[----:B------:R-:W-:-:S02]  /*0ee0*/  R2UR UR15, R37 ;  /* 0x00000000250f72ca */ /* 0x000fc400000e0000 */
[----:B------:R-:W-:Y:S02]  /*0ef0*/  R2UR UR16, R36 ;  /* 0x00000000241072ca */ /* 0x000fe400000e0000 */
[----:B------:R-:W-:Y:S02]  /*0f00*/  R2UR UR17, R37 ;  /* 0x00000000251172ca */ /* 0x000fe400000e0000 */
[----:B------:R-:W-:Y:S02]  /*0f10*/  ISETP.NE.AND P0, PT, R2, RZ, PT ;  /* 0x000000ff0200720c */ /* 0x000fe40003f05270 */
[----:B-1----:R-:W-:Y:S02]  /*0f20*/  IADD3 R34, P1, PT, R34, 0x8000, RZ ;  /* 0x0000800022227810 */ /* 0x002fe40007f3e0ff */
[----:B------:R-:W-:Y:S01]  /*0f30*/  IADD3 R3, P2, PT, R32, 0x8000, RZ ;  /* 0x0000800020037810 */ /* 0x000fe20007f5e0ff */
[----:B------:R-:W-:Y:S04]  /*0f40*/  STG.E.128 desc[UR12][R32.64+0x3200], R8 ;  /* 0x0032000820007986 */ /* 0x000fe8000c101d0c */
[----:B------:R-:W-:Y:S01]  /*0f50*/  STG.E.128 desc[UR14][R32.64+0x3400], R16 ;  /* 0x0034001020007986 */ /* 0x000fe2000c101d0e */
[----:B------:R-:W-:-:S03]  /*0f60*/  IMAD.X R35, RZ, RZ, R35, P1 ;  /* 0x000000ffff237224 */ /* 0x000fc600008e0623 */
[----:B------:R-:W-:Y:S04]  /*0f70*/  STG.E.128 desc[UR10][R32.64+0x3e00], R28 ;  /* 0x003e001c20007986 */ /* 0x000fe8000c101d0a */
[----:B------:R-:W-:Y:S04]  /*0f80*/  STG.E.128 desc[UR16][R32.64+0x3600], R4 ;  /* 0x0036000420007986 */ /* 0x000fe8000c101d10 */
[----:B------:R1:W-:Y:S02]  /*0f90*/  STS.128 [R0+0x7600], R4 ;  /* 0x0076000400007388 */ /* 0x0003e40000000c00 */
[----:B-1----:R-:W-:-:S02]  /*0fa0*/  IMAD.X R4, RZ, RZ, R33, P2 ;  /* 0x000000ffff047224 */ /* 0x002fc400010e0621 */
[----:B----4-:R1:W-:Y:S04]  /*0fb0*/  STS.128 [R0+0x7c00], R24 ;  /* 0x007c001800007388 */ /* 0x0103e80000000c00 */
[----:B--2---:R1:W-:Y:S04]  /*0fc0*/  STS.128 [R0+0x7800], R20 ;  /* 0x0078001400007388 */ /* 0x0043e80000000c00 */
[----:B---3--:R1:W-:Y:S04]  /*0fd0*/  STS.128 [R0+0x7a00], R12 ;  /* 0x007a000c00007388 */ /* 0x0083e80000000c00 */
[----:B------:R1:W-:Y:S04]  /*0fe0*/  STG.E.128 desc[UR4][R32.64+0x3800], R20 ;  /* 0x0038001420007986 */ /* 0x0003e8000c101d04 */
[----:B------:R1:W-:Y:S04]  /*0ff0*/  STG.E.128 desc[UR6][R32.64+0x3a00], R12 ;  /* 0x003a000c20007986 */ /* 0x0003e8000c101d06 */
[----:B------:R1:W-:Y:S01]  /*1000*/  STG.E.128 desc[UR8][R32.64+0x3c00], R24 ;  /* 0x003c001820007986 */ /* 0x0003e2000c101d08 */
[----:B------:R-:W-:Y:S05]  /*1010*/  @P0 BRA `(.L_x_2) ;  /* 0xfffffff000a40947 */ /* 0x000fea000383ffff */
[----:B------:R-:W-:Y:S05]  /*1020*/  BSYNC.RECONVERGENT B0 ;  /* 0x0000000000007941 */ /* 0x000fea0003800200 */
.L_x_1:
[----:B------:R-:W2:Y:S01]  /*1030*/  S2R R9, SR_TID.X ;  /* 0x0000000000097919 */ /* 0x000ea20000002100 */
[----:B------:R-:W-:Y:S01]  /*1040*/  @!PT LDS RZ, [RZ] ;  /* 0x00000000fffff984 */ /* 0x000fe20000000800 */
[----:B------:R-:W-:Y:S01]  /*1050*/  @!PT LDS RZ, [RZ] ;  /* 0x00000000fffff984 */ /* 0x000fe20000000800 */
[----:B------:R-:W-:Y:S01]  /*1060*/  @!PT LDS RZ, [RZ] ;  /* 0x00000000fffff984 */ /* 0x000fe20000000800 */
[----:B------:R-:W-:Y:S01]  /*1070*/  @!PT LDS RZ, [RZ] ;  /* 0x00000000fffff984 */ /* 0x000fe20000000800 */
[----:B------:R-:W-:-:S00]  /*1080*/  MEMBAR.ALL.CTA ;  /* 0x0000000000007992 */ /* 0x000fc00000008000 */
[----:B------:R-:W-:Y:S06]  /*1090*/  MEMBAR.SC.GPU ;  /* 0x0000000000007992 */ /* 0x000fec0000002000 */
[----:B------:R-:W-:-:S00]  /*10a0*/  ERRBAR ;  /* 0x00000000000079ab */ /* 0x000fc00000000000 */
[----:B------:R-:W-:Y:S06]  /*10b0*/  CGAERRBAR ;  /* 0x00000000000075ab */ /* 0x000fec0000000000 */
[----:B------:R-:W-:Y:S01]  /*10c0*/  CCTL.IVALL ;  /* 0x00000000ff00798f */ /* 0x000fe20002000000 */
[----:B------:R-:W-:Y:S01]  /*10d0*/  CS2R R2, SR_CLOCKLO ;  /* 0x0000000000027805 */ /* 0x000fe20000015000 */
[----:B------:R-:W2:Y:S01]  /*10e0*/  LDC.64 R6, c[0x0][0x398] ;  /* 0x0000e600ff067b82 */ /* 0x000ea20000000a00 */
[----:B---3--:R-:W-:Y:S02]  /*10f0*/  R2UR UR4, R36 ;  /* 0x00000000240472ca */ /* 0x008fe400000e0000 */
[----:B------:R-:W-:-:S02]  /*1100*/  R2UR UR5, R37 ;  /* 0x00000000250572ca */ /* 0x000fc400000e0000 */
[----:B------:R-:W-:-:S05]  /*1110*/  IADD3 R4, P0, PT, -R38, R2, RZ ;  /* 0x0000000226047210 */ /* 0x000fca0007f1e1ff */
[----:B------:R-:W-:Y:S02]  /*1120*/  IMAD.X R5, R3, 0x1, ~R39, P0 ;  /* 0x0000000103057824 */ /* 0x000fe400000e0e27 */
[----:B--2---:R-:W-:-:S05]  /*1130*/  IMAD.WIDE.U32 R2, R9, 0x8, R6 ;  /* 0x0000000809027825 */ /* 0x004fca00078e0006 */
[----:B------:R-:W-:Y:S01]  /*1140*/  STG.E.64 desc[UR4][R2.64], R4 ;  /* 0x0000000402007986 */ /* 0x000fe2000c101b04 */
[----:B------:R-:W-:Y:S05]  /*1150*/  EXIT ;  /* 0x000000000000794d */ /* 0x000fea0003800000 */
.L_x_3:
[----:B------:R-:W-:-:S00]  /*1160*/  BRA `(.L_x_3) ;  /* 0xfffffffc00fc7947 */ /* 0x000fc0000383ffff */
[----:B------:R-:W-:-:S00]  /*1170*/  NOP ;  /* 0x0000000000007918 */ /* 0x000fc00000000000 */
        /* <DEDUP_REMOVED lines=8> */
.L_x_4:


//--------------------- .nv.global.init           --------------------------
	.section	.nv.global.init,"aw",@progbits
.nv.global.init:
	.type		$str,@object
	.size		$str,($str$1 - $str)
$str:
        /*0000*/ 	.byte	0x6e, 0x20, 0x25, 0x20, 0x54, 0x49, 0x4c, 0x45, 0x5f, 0x53, 0x49, 0x5a, 0x45, 0x20, 0x3d, 0x3d
        /*0010*/ 	.byte	0x20, 0x30, 0x00
	.type		$str$1,@object
	.size		$str$1,(__unnamed_1 - $str$1)
$str$1:
        /*0013*/ 	.byte	0x2f, 0x74, 0x6d, 0x70, 0x2f, 0x73, 0x61, 0x73, 0x73, 0x5f, 0x63, 0x75, 0x5f, 0x37, 0x64, 0x70
        /*0023*/ 	.byte	0x78, 0x78, 0x78, 0x6a, 0x6f, 0x2f, 0x6b, 0x2e, 0x63, 0x75, 0x00
	.type		__unnamed_1,@object
	.size		__unnamed_1,(.L_0 - __unnamed_1)
__unnamed_1:
        /*002e*/ 	.byte	0x76, 0x6f, 0x69, 0x64, 0x20, 0x63, 0x6f, 0x70, 0x79, 0x5f, 0x61, 0x6e, 0x64, 0x5f, 0x6d, 0x65
        /*003e*/ 	.byte	0x61, 0x73, 0x75, 0x72, 0x65, 0x28, 0x63, 0x6f, 0x6e, 0x73, 0x74, 0x20, 0x69, 0x6e, 0x74, 0x20
        /*004e*/ 	.byte	0x2a, 0x2c, 0x20, 0x69, 0x6e, 0x74, 0x20, 0x2a, 0x2c, 0x20, 0x69, 0x6e, 0x74, 0x2c, 0x20, 0x75
        /*005e*/ 	.byte	0x6e, 0x73, 0x69, 0x67, 0x6e, 0x65, 0x64, 0x20, 0x6c, 0x6f, 0x6e, 0x67, 0x20, 0x6c, 0x6f, 0x6e
        /*006e*/ 	.byte	0x67, 0x20, 0x2a, 0x29, 0x20, 0x5b, 0x77, 0x69, 0x74, 0x68, 0x20, 0x69, 0x6e, 0x74, 0x20, 0x54
        /*007e*/ 	.byte	0x49, 0x4c, 0x45, 0x5f, 0x53, 0x49, 0x5a, 0x45, 0x20, 0x3d, 0x20, 0x38, 0x31, 0x39, 0x32, 0x3b
        /*008e*/ 	.byte	0x20, 0x69, 0x6e, 0x74, 0x20, 0x54, 0x48, 0x52, 0x45, 0x41, 0x44, 0x53, 0x20, 0x3d, 0x20, 0x33
        /*009e*/ 	.byte	0x32, 0x5d, 0x00
.L_0:


//--------------------- .nv.shared._Z16copy_and_measureILi8192ELi32EEvPKiPiiPy --------------------------
	.section	.nv.shared._Z16copy_and_measureILi8192ELi32EEvPKiPiiPy,"aw",@nobits
	.sectionflags	@""
	.align	16
.nv.shared._Z16copy_and_measureILi8192ELi32EEvPKiPiiPy:
	.zero		33792


//--------------------- .nv.shared.reserved.0     --------------------------
	.section	.nv.shared.reserved.0,"aw",@nobits
	.weak		__nv_reservedSMEM_offset_0_alias
	.size		__nv_reservedSMEM_offset_0_alias, 0, 64
	.other		__nv_reservedSMEM_offset_0_alias,@"STO_CUDA_RESERVED_SHARED STV_DEFAULT"
__nv_reservedSMEM_offset_0_alias:
	.zero		0
	.zero		64


//--------------------- .nv.constant0._Z16copy_and_measureILi8192ELi32EEvPKiPiiPy --------------------------
	.section	.nv.constant0._Z16copy_and_measureILi8192ELi32EEvPKiPiiPy,"a",@progbits
	.sectionflags	@""
	.align	4
.nv.constant0._Z16copy_and_measureILi8192ELi32EEvPKiPiiPy:
	.zero		928


//--------------------- SYMBOLS --------------------------

	.type		.nv.reservedSmem.offset0,@object
	.size		.nv.reservedSmem.offset0,0x4
	.type		.nv.reservedSmem.cap,@object
	.size		.nv.reservedSmem.cap,0x4
	.type		__assertfail,@function
